	.headerflags	@"EF_CUDA_TEXMODE_UNIFIED EF_CUDA_64BIT_ADDRESS EF_CUDA_ACCELERATORS EF_CUDA_SM90 EF_CUDA_VIRTUAL_SM(EF_CUDA_SM90)"
	.elftype	@"ET_EXEC"


//--------------------- .nv.info                  --------------------------
	.section	.nv.info,"",@"SHT_CUDA_INFO"
	.align	4


	//----- nvinfo : EIATTR_REGCOUNT
	.align		4
        /*0000*/ 	.byte	0x04, 0x2f
        /*0002*/ 	.short	(.L_3 - .L_2)
	.align		4
.L_2:
        /*0004*/ 	.word	index@(triton_poi_fused__native_batch_norm_legit_no_training_mul_sigmoid_0)
        /*0008*/ 	.word	0x00000016


	//----- nvinfo : EIATTR_MIN_STACK_SIZE
	.align		4
.L_3:
        /*000c*/ 	.byte	0x04, 0x12
        /*000e*/ 	.short	(.L_5 - .L_4)
	.align		4
.L_4:
        /*0010*/ 	.word	index@(triton_poi_fused__native_batch_norm_legit_no_training_mul_sigmoid_0)
        /*0014*/ 	.word	0x00000000


	//----- nvinfo : EIATTR_FRAME_SIZE
	.align		4
.L_5:
        /*0018*/ 	.byte	0x04, 0x11
        /*001a*/ 	.short	(.L_7 - .L_6)
	.align		4
.L_6:
        /*001c*/ 	.word	index@(triton_poi_fused__native_batch_norm_legit_no_training_mul_sigmoid_0)
        /*0020*/ 	.word	0x00000000


	//----- nvinfo : EIATTR_MIN_STACK_SIZE
	.align		4
.L_7:
        /*0024*/ 	.byte	0x04, 0x12
        /*0026*/ 	.short	(.L_9 - .L_8)
	.align		4
.L_8:
        /*0028*/ 	.word	index@(triton_poi_fused__native_batch_norm_legit_no_training_mul_sigmoid_0)
        /*002c*/ 	.word	0x00000000
.L_9:


//--------------------- .nv.info.triton_poi_fused__native_batch_norm_legit_no_training_mul_sigmoid_0 --------------------------
	.section	.nv.info.triton_poi_fused__native_batch_norm_legit_no_training_mul_sigmoid_0,"",@"SHT_CUDA_INFO"
	.sectionflags	@""
	.align	4


	//----- nvinfo : EIATTR_CUDA_API_VERSION
	.align		4
        /*0000*/ 	.byte	0x04, 0x37
        /*0002*/ 	.short	(.L_11 - .L_10)
.L_10:
        /*0004*/ 	.word	0x0000007c


	//----- nvinfo : EIATTR_KPARAM_INFO
	.align		4
.L_11:
        /*0008*/ 	.byte	0x04, 0x17
        /*000a*/ 	.short	(.L_13 - .L_12)
.L_12:
        /*000c*/ 	.word	0x00000000
        /*0010*/ 	.short	0x0006
        /*0012*/ 	.short	0x0030
        /*0014*/ 	.byte	0x00, 0xf0, 0x11, 0x00


	//----- nvinfo : EIATTR_KPARAM_INFO
	.align		4
.L_13:
        /*0018*/ 	.byte	0x04, 0x17
        /*001a*/ 	.short	(.L_15 - .L_14)
.L_14:
        /*001c*/ 	.word	0x00000000
        /*0020*/ 	.short	0x0005
        /*0022*/ 	.short	0x0028
        /*0024*/ 	.byte	0x00, 0xf4, 0x21, 0x00


	//----- nvinfo : EIATTR_KPARAM_INFO
	.align		4
.L_15:
        /*0028*/ 	.byte	0x04, 0x17
        /*002a*/ 	.short	(.L_17 - .L_16)
.L_16:
        /*002c*/ 	.word	0x00000000
        /*0030*/ 	.short	0x0004
        /*0032*/ 	.short	0x0020
        /*0034*/ 	.byte	0x00, 0xf4, 0x21, 0x00


	//----- nvinfo : EIATTR_KPARAM_INFO
	.align		4
.L_17:
        /*0038*/ 	.byte	0x04, 0x17
        /*003a*/ 	.short	(.L_19 - .L_18)
.L_18:
        /*003c*/ 	.word	0x00000000
        /*0040*/ 	.short	0x0003
        /*0042*/ 	.short	0x0018
        /*0044*/ 	.byte	0x00, 0xf4, 0x21, 0x00


	//----- nvinfo : EIATTR_KPARAM_INFO
	.align		4
.L_19:
        /*0048*/ 	.byte	0x04, 0x17
        /*004a*/ 	.short	(.L_21 - .L_20)
.L_20:
        /*004c*/ 	.word	0x00000000
        /*0050*/ 	.short	0x0002
        /*0052*/ 	.short	0x0010
        /*0054*/ 	.byte	0x00, 0xf4, 0x21, 0x00


	//----- nvinfo : EIATTR_KPARAM_INFO
	.align		4
.L_21:
        /*0058*/ 	.byte	0x04, 0x17
        /*005a*/ 	.short	(.L_23 - .L_22)
.L_22:
        /*005c*/ 	.word	0x00000000
        /*0060*/ 	.short	0x0001
        /*0062*/ 	.short	0x0008
        /*0064*/ 	.byte	0x00, 0xf4, 0x21, 0x00


	//----- nvinfo : EIATTR_KPARAM_INFO
	.align		4
.L_23:
        /*0068*/ 	.byte	0x04, 0x17
        /*006a*/ 	.short	(.L_25 - .L_24)
.L_24:
        /*006c*/ 	.word	0x00000000
        /*0070*/ 	.short	0x0000
        /*0072*/ 	.short	0x0000
        /*0074*/ 	.byte	0x00, 0xf4, 0x21, 0x00


	//----- nvinfo : EIATTR_SPARSE_MMA_MASK
	.align		4
.L_25:
        /*0078*/ 	.byte	0x03, 0x50
        /*007a*/ 	.short	0x0000


	//----- nvinfo : EIATTR_MAXREG_COUNT
	.align		4
        /*007c*/ 	.byte	0x03, 0x1b
        /*007e*/ 	.short	0x00ff


	//----- nvinfo : EIATTR_EXIT_INSTR_OFFSETS
	.align		4
        /*0080*/ 	.byte	0x04, 0x1c
        /*0082*/ 	.short	(.L_27 - .L_26)


	//   ....[0]....
.L_26:
        /*0084*/ 	.word	0x000005e0


	//   ....[1]....
        /*0088*/ 	.word	0x00000600


	//----- nvinfo : EIATTR_REQNTID
	.align		4
.L_27:
        /*008c*/ 	.byte	0x04, 0x10
        /*008e*/ 	.short	(.L_29 - .L_28)
.L_28:
        /*0090*/ 	.word	0x00000080
        /*0094*/ 	.word	0x00000001
        /*0098*/ 	.word	0x00000001


	//----- nvinfo : EIATTR_CBANK_PARAM_SIZE
	.align		4
.L_29:
        /*009c*/ 	.byte	0x03, 0x19
        /*009e*/ 	.short	0x0034


	//----- nvinfo : EIATTR_PARAM_CBANK
	.align		4
        /*00a0*/ 	.byte	0x04, 0x0a
        /*00a2*/ 	.short	(.L_31 - .L_30)
	.align		4
.L_30:
        /*00a4*/ 	.word	index@(.nv.constant0.triton_poi_fused__native_batch_norm_legit_no_training_mul_sigmoid_0)
        /*00a8*/ 	.short	0x0210
        /*00aa*/ 	.short	0x0034


	//----- nvinfo : EIATTR_SW_WAR
	.align		4
.L_31:
        /*00ac*/ 	.byte	0x04, 0x36
        /*00ae*/ 	.short	(.L_33 - .L_32)
.L_32:
        /*00b0*/ 	.word	0x00000008
.L_33:


//--------------------- .nv.callgraph             --------------------------
	.section	.nv.callgraph,"",@"SHT_CUDA_CALLGRAPH"
	.align	4
	.sectionentsize	8
	.align		4
        /*0000*/ 	.word	0x00000000
	.align		4
        /*0004*/ 	.word	0xffffffff
	.align		4
        /*0008*/ 	.word	0x00000000
	.align		4
        /*000c*/ 	.word	0xfffffffe
	.align		4
        /*0010*/ 	.word	0x00000000
	.align		4
        /*0014*/ 	.word	0xfffffffd
	.align		4
        /*0018*/ 	.word	0x00000000
	.align		4
        /*001c*/ 	.word	0xfffffffc


//--------------------- .nv.constant4             --------------------------
	.section	.nv.constant4,"a",@progbits
	.align	8
	.align		8
.nv.constant4:
        /*0000*/ 	.dword	_$_str
	.align		8
        /*0008*/ 	.dword	_$_str_$_2


//--------------------- .text.triton_poi_fused__native_batch_norm_legit_no_training_mul_sigmoid_0 --------------------------
	.section	.text.triton_poi_fused__native_batch_norm_legit_no_training_mul_sigmoid_0,"ax",@progbits
	.align	128
        .global         triton_poi_fused__native_batch_norm_legit_no_training_mul_sigmoid_0
        .type           triton_poi_fused__native_batch_norm_legit_no_training_mul_sigmoid_0,@function
        .size           triton_poi_fused__native_batch_norm_legit_no_training_mul_sigmoid_0,(.L_x_1 - triton_poi_fused__native_batch_norm_legit_no_training_mul_sigmoid_0)
        .other          triton_poi_fused__native_batch_norm_legit_no_training_mul_sigmoid_0,@"STO_CUDA_ENTRY STV_DEFAULT"
triton_poi_fused__native_batch_norm_legit_no_training_mul_sigmoid_0:
.text.triton_poi_fused__native_batch_norm_legit_no_training_mul_sigmoid_0:
[----:B------:R-:W0:Y:S01]  /*0000*/  LDC R1, c[0x0][0x28] ;  /* 0x00000a00ff017b82 */ /* 0x000e220000000800 */
[----:B------:R-:W1:Y:S07]  /*0010*/  S2R R0, SR_TID.X ;  /* 0x0000000000007919 */ /* 0x000e6e0000002100 */
[----:B------:R-:W2:Y:S01]  /*0020*/  LDC.64 R12, c[0x0][0x228] ;  /* 0x00008a00ff0c7b82 */ /* 0x000ea20000000a00 */
[----:B------:R-:W-:Y:S01]  /*0030*/  ULDC.64 UR4, c[0x0][0x208] ;  /* 0x0000820000047ab9 */ /* 0x000fe20000000a00 */
[----:B------:R-:W3:Y:S06]  /*0040*/  S2R R5, SR_CTAID.X ;  /* 0x0000000000057919 */ /* 0x000eec0000002500 */
[----:B------:R-:W4:Y:S08]  /*0050*/  LDC.64 R16, c[0x0][0x218] ;  /* 0x00008600ff107b82 */ /* 0x000f300000000a00 */
[----:B------:R-:W5:Y:S08]  /*0060*/  LDC.64 R8, c[0x0][0x220] ;  /* 0x00008800ff087b82 */ /* 0x000f700000000a00 */
[----:B------:R-:W4:Y:S01]  /*0070*/  LDC.64 R6, c[0x0][0x230] ;  /* 0x00008c00ff067b82 */ /* 0x000f220000000a00 */
[----:B-1----:R-:W-:-:S07]  /*0080*/  SHF.L.U32 R0, R0, 0x1, RZ ;  /* 0x0000000100007819 */ /* 0x002fce00000006ff */
[----:B------:R-:W1:Y:S01]  /*0090*/  LDC.64 R18, c[0x0][0x238] ;  /* 0x00008e00ff127b82 */ /* 0x000e620000000a00 */
[----:B---3--:R-:W-:Y:S02]  /*00a0*/  SHF.R.S32.HI R3, RZ, 0x17, R5 ;  /* 0x00000017ff037819 */ /* 0x008fe40000011405 */
[----:B------:R-:W-:Y:S02]  /*00b0*/  LOP3.LUT R0, R0, 0xfe, RZ, 0xc0, !PT ;  /* 0x000000fe00007812 */ /* 0x000fe400078ec0ff */
[----:B------:R-:W-:Y:S02]  /*00c0*/  SGXT R3, R3, 0x1 ;  /* 0x000000010303781a */ /* 0x000fe40000000200 */
[----:B------:R-:W-:Y:S02]  /*00d0*/  LEA R0, R5, R0, 0x8 ;  /* 0x0000000005007211 */ /* 0x000fe400078e40ff */
[----:B------:R-:W-:Y:S02]  /*00e0*/  CS2R R4, SRZ ;  /* 0x0000000000047805 */ /* 0x000fe4000001ff00 */
[----:B------:R-:W-:-:S02]  /*00f0*/  LEA.HI R3, R3, R0, RZ, 0x4 ;  /* 0x0000000003037211 */ /* 0x000fc400078f20ff */
[----:B------:R-:W-:Y:S02]  /*0100*/  ISETP.GE.AND P0, PT, R0, 0x100, PT ;  /* 0x000001000000780c */ /* 0x000fe40003f06270 */
[----:B------:R-:W-:-:S04]  /*0110*/  SHF.R.S32.HI R3, RZ, 0x4, R3 ;  /* 0x00000004ff037819 */ /* 0x000fc80000011403 */
[----:B------:R-:W-:-:S04]  /*0120*/  LEA.HI R2, R3, R3, RZ, 0x2 ;  /* 0x0000000303027211 */ /* 0x000fc800078f10ff */
[----:B------:R-:W-:-:S04]  /*0130*/  LOP3.LUT R2, R2, 0xfffffffc, RZ, 0xc0, !PT ;  /* 0xfffffffc02027812 */ /* 0x000fc800078ec0ff */
[----:B------:R-:W-:-:S05]  /*0140*/  IADD3 R15, R3, -R2, RZ ;  /* 0x80000002030f7210 */ /* 0x000fca0007ffe0ff */
[----:B--2---:R-:W-:-:S05]  /*0150*/  IMAD.WIDE R12, R15, 0x4, R12 ;  /* 0x000000040f0c7825 */ /* 0x004fca00078e020c */
[----:B------:R-:W2:Y:S04]  /*0160*/  @!P0 LDG.E.EL R4, desc[UR4][R12.64] ;  /* 0x000000040c048981 */ /* 0x000ea8000c2e1900 */
[----:B------:R3:W2:Y:S01]  /*0170*/  @!P0 LDG.E.EL R5, desc[UR4][R12.64] ;  /* 0x000000040c058981 */ /* 0x0006a2000c2e1900 */
[----:B------:R-:W-:Y:S02]  /*0180*/  CS2R R10, SRZ ;  /* 0x00000000000a7805 */ /* 0x000fe4000001ff00 */
[----:B------:R-:W-:Y:S01]  /*0190*/  CS2R R2, SRZ ;  /* 0x0000000000027805 */ /* 0x000fe2000001ff00 */
[----:B----4-:R-:W-:-:S04]  /*01a0*/  IMAD.WIDE R16, R0, 0x4, R16 ;  /* 0x0000000400107825 */ /* 0x010fc800078e0210 */
[C---:B-----5:R-:W-:Y:S01]  /*01b0*/  IMAD.WIDE R8, R15.reuse, 0x4, R8 ;  /* 0x000000040f087825 */ /* 0x060fe200078e0208 */
[----:B------:R4:W5:Y:S01]  /*01c0*/  @!P0 LDG.E.64 R2, desc[UR4][R16.64] ;  /* 0x0000000410028981 */ /* 0x000962000c1e1b00 */
[----:B---3--:R-:W-:Y:S02]  /*01d0*/  CS2R R12, SRZ ;  /* 0x00000000000c7805 */ /* 0x008fe4000001ff00 */
[C---:B0-----:R-:W-:Y:S01]  /*01e0*/  IMAD.WIDE R6, R15.reuse, 0x4, R6 ;  /* 0x000000040f067825 */ /* 0x041fe200078e0206 */
[----:B------:R-:W5:Y:S03]  /*01f0*/  @!P0 LDG.E.EL R11, desc[UR4][R8.64] ;  /* 0x00000004080b8981 */ /* 0x000f66000c2e1900 */
[----:B-1----:R-:W-:Y:S01]  /*0200*/  IMAD.WIDE R18, R15, 0x4, R18 ;  /* 0x000000040f127825 */ /* 0x002fe200078e0212 */
[----:B------:R-:W3:Y:S01]  /*0210*/  @!P0 LDG.E.EL R12, desc[UR4][R8.64] ;  /* 0x00000004080c8981 */ /* 0x000ee2000c2e1900 */
[----:B------:R-:W-:-:S03]  /*0220*/  CS2R R14, SRZ ;  /* 0x00000000000e7805 */ /* 0x000fc6000001ff00 */
[----:B------:R-:W3:Y:S04]  /*0230*/  @!P0 LDG.E.EL R13, desc[UR4][R6.64] ;  /* 0x00000004060d8981 */ /* 0x000ee8000c2e1900 */
[----:B------:R-:W3:Y:S04]  /*0240*/  @!P0 LDG.E.EL R10, desc[UR4][R18.64] ;  /* 0x00000004120a8981 */ /* 0x000ee8000c2e1900 */
[----:B------:R0:W3:Y:S04]  /*0250*/  @!P0 LDG.E.EL R15, desc[UR4][R6.64] ;  /* 0x00000004060f8981 */ /* 0x0000e8000c2e1900 */
[----:B------:R-:W3:Y:S01]  /*0260*/  @!P0 LDG.E.EL R14, desc[UR4][R18.64] ;  /* 0x00000004120e8981 */ /* 0x000ee2000c2e1900 */
[----:B--2---:R-:W-:-:S04]  /*0270*/  FADD R4, R4, 0.0010000000474974513054 ;  /* 0x3a83126f04047421 */ /* 0x004fc80000000000 */
[----:B----4-:R-:W1:Y:S01]  /*0280*/  MUFU.SQRT R16, R4 ;  /* 0x0000000400107308 */ /* 0x010e620000002000 */
[----:B------:R-:W-:-:S07]  /*0290*/  FADD R5, R5, 0.0010000000474974513054 ;  /* 0x3a83126f05057421 */ /* 0x000fce0000000000 */
[----:B------:R-:W2:Y:S01]  /*02a0*/  MUFU.SQRT R17, R5 ;  /* 0x0000000500117308 */ /* 0x000ea20000002000 */
[C---:B-1----:R-:W-:Y:S02]  /*02b0*/  FSETP.GT.AND P1, PT, R16.reuse, 8.50705917302346158658e+37, PT ;  /* 0x7e8000001000780b */ /* 0x042fe40003f24000 */
[----:B------:R-:W-:Y:S02]  /*02c0*/  FSETP.GEU.AND P3, PT, R16, 1.175494350822287508e-38, PT ;  /* 0x008000001000780b */ /* 0x000fe40003f6e000 */
[C---:B--2---:R-:W-:Y:S02]  /*02d0*/  FSETP.GT.AND P2, PT, R17.reuse, 8.50705917302346158658e+37, PT ;  /* 0x7e8000001100780b */ /* 0x044fe40003f44000 */
[----:B------:R-:W-:-:S07]  /*02e0*/  FSETP.GEU.AND P4, PT, R17, 1.175494350822287508e-38, PT ;  /* 0x008000001100780b */ /* 0x000fce0003f8e000 */
[----:B------:R-:W-:Y:S01]  /*02f0*/  @P1 FMUL R16, R16, 0.25 ;  /* 0x3e80000010101820 */ /* 0x000fe20000400000 */
[----:B------:R-:W-:-:S03]  /*0300*/  HFMA2.MMA R4, -RZ, RZ, 1.625, 0 ;  /* 0x3e800000ff047435 */ /* 0x000fc600000001ff */
[----:B------:R-:W-:Y:S01]  /*0310*/  @!P3 FMUL R16, R16, 16777216 ;  /* 0x4b8000001010b820 */ /* 0x000fe20000400000 */
[----:B------:R-:W-:-:S05]  /*0320*/  @P2 FMUL R17, R17, 0.25 ;  /* 0x3e80000011112820 */ /* 0x000fca0000400000 */
[----:B------:R-:W1:Y:S01]  /*0330*/  MUFU.RCP R16, R16 ;  /* 0x0000001000107308 */ /* 0x000e620000001000 */
[----:B------:R-:W-:Y:S01]  /*0340*/  @!P4 FMUL R17, R17, 16777216 ;  /* 0x4b8000001111c820 */ /* 0x000fe20000400000 */
[----:B------:R-:W-:-:S06]  /*0350*/  FSEL R5, R4, 1, P1 ;  /* 0x3f80000004057808 */ /* 0x000fcc0000800000 */
[----:B------:R-:W2:Y:S01]  /*0360*/  MUFU.RCP R17, R17 ;  /* 0x0000001100117308 */ /* 0x000ea20000001000 */
[----:B------:R-:W-:Y:S01]  /*0370*/  @!P3 FMUL R5, R5, 16777216 ;  /* 0x4b8000000505b820 */ /* 0x000fe20000400000 */
[----:B0-----:R-:W-:Y:S01]  /*0380*/  FSEL R6, R4, 1, P2 ;  /* 0x3f80000004067808 */ /* 0x001fe20001000000 */
[----:B-----5:R-:W-:Y:S02]  /*0390*/  FADD R2, -R11, R2 ;  /* 0x000000020b027221 */ /* 0x020fe40000000100 */
[----:B-1----:R-:W-:Y:S02]  /*03a0*/  FMUL R5, R16, R5 ;  /* 0x0000000510057220 */ /* 0x002fe40000400000 */
[----:B------:R-:W-:Y:S01]  /*03b0*/  @!P4 FMUL R6, R6, 16777216 ;  /* 0x4b8000000606c820 */ /* 0x000fe20000400000 */
[----:B---3--:R-:W-:Y:S01]  /*03c0*/  FADD R3, -R12, R3 ;  /* 0x000000030c037221 */ /* 0x008fe20000000100 */
[----:B------:R-:W-:Y:S02]  /*03d0*/  FMUL R5, R2, R5 ;  /* 0x0000000502057220 */ /* 0x000fe40000400000 */
[----:B--2---:R-:W-:-:S02]  /*03e0*/  FMUL R6, R17, R6 ;  /* 0x0000000611067220 */ /* 0x004fc40000400000 */
[----:B------:R-:W-:Y:S02]  /*03f0*/  FFMA R5, R5, R13, R10 ;  /* 0x0000000d05057223 */ /* 0x000fe4000000000a */
[----:B------:R-:W-:Y:S02]  /*0400*/  FMUL R3, R3, R6 ;  /* 0x0000000603037220 */ /* 0x000fe40000400000 */
[----:B------:R-:W-:Y:S02]  /*0410*/  FADD R2, RZ, -R5 ;  /* 0x80000005ff027221 */ /* 0x000fe40000000000 */
[----:B------:R-:W-:Y:S02]  /*0420*/  FFMA R14, R3, R15, R14 ;  /* 0x0000000f030e7223 */ /* 0x000fe4000000000e */
[----:B------:R-:W-:Y:S02]  /*0430*/  FMUL R3, R2, 1.4426950216293334961 ;  /* 0x3fb8aa3b02037820 */ /* 0x000fe40000400000 */
[----:B------:R-:W-:-:S04]  /*0440*/  FADD R2, RZ, -R14 ;  /* 0x8000000eff027221 */ /* 0x000fc80000000000 */
[----:B------:R-:W-:Y:S01]  /*0450*/  FMUL R6, R2, 1.4426950216293334961 ;  /* 0x3fb8aa3b02067820 */ /* 0x000fe20000400000 */
[----:B------:R-:W-:-:S04]  /*0460*/  FSETP.GEU.AND P1, PT, R3, -126, PT ;  /* 0xc2fc00000300780b */ /* 0x000fc80003f2e000 */
[----:B------:R-:W-:-:S09]  /*0470*/  FSETP.GEU.AND P2, PT, R6, -126, PT ;  /* 0xc2fc00000600780b */ /* 0x000fd20003f4e000 */
[----:B------:R-:W-:-:S04]  /*0480*/  @!P1 FMUL R3, R3, 0.5 ;  /* 0x3f00000003039820 */ /* 0x000fc80000400000 */
[----:B------:R-:W-:Y:S01]  /*0490*/  @!P2 FMUL R6, R6, 0.5 ;  /* 0x3f0000000606a820 */ /* 0x000fe20000400000 */
[----:B------:R-:W0:Y:S08]  /*04a0*/  MUFU.EX2 R2, R3 ;  /* 0x0000000300027308 */ /* 0x000e300000000800 */
[----:B------:R-:W1:Y:S01]  /*04b0*/  MUFU.EX2 R7, R6 ;  /* 0x0000000600077308 */ /* 0x000e620000000800 */
[----:B0-----:R-:W-:-:S04]  /*04c0*/  @!P1 FMUL R2, R2, R2 ;  /* 0x0000000202029220 */ /* 0x001fc80000400000 */
[----:B------:R-:W-:Y:S02]  /*04d0*/  FADD R8, R2, 1 ;  /* 0x3f80000002087421 */ /* 0x000fe40000000000 */
[----:B------:R-:W0:Y:S01]  /*04e0*/  LDC.64 R2, c[0x0][0x210] ;  /* 0x00008400ff027b82 */ /* 0x000e220000000a00 */
[----:B-1----:R-:W-:-:S04]  /*04f0*/  @!P2 FMUL R7, R7, R7 ;  /* 0x000000070707a220 */ /* 0x002fc80000400000 */
[----:B------:R-:W-:Y:S01]  /*0500*/  FADD R7, R7, 1 ;  /* 0x3f80000007077421 */ /* 0x000fe20000000000 */
[----:B------:R-:W-:-:S04]  /*0510*/  FSETP.GT.AND P1, PT, R8, 8.50705917302346158658e+37, PT ;  /* 0x7e8000000800780b */ /* 0x000fc80003f24000 */
[----:B------:R-:W-:-:S09]  /*0520*/  FSETP.GT.AND P2, PT, R7, 8.50705917302346158658e+37, PT ;  /* 0x7e8000000700780b */ /* 0x000fd20003f44000 */
[----:B------:R-:W-:-:S04]  /*0530*/  @P1 FMUL R8, R8, 0.25 ;  /* 0x3e80000008081820 */ /* 0x000fc80000400000 */
[----:B------:R-:W-:Y:S02]  /*0540*/  @P2 FMUL R7, R7, 0.25 ;  /* 0x3e80000007072820 */ /* 0x000fe40000400000 */
[----:B------:R-:W1:Y:S08]  /*0550*/  MUFU.RCP R8, R8 ;  /* 0x0000000800087308 */ /* 0x000e700000001000 */
[----:B------:R-:W2:Y:S01]  /*0560*/  MUFU.RCP R7, R7 ;  /* 0x0000000700077308 */ /* 0x000ea20000001000 */
[----:B------:R-:W-:-:S02]  /*0570*/  FSEL R9, R4, 1, P1 ;  /* 0x3f80000004097808 */ /* 0x000fc40000800000 */
[----:B------:R-:W-:-:S03]  /*0580*/  FSEL R6, R4, 1, P2 ;  /* 0x3f80000004067808 */ /* 0x000fc60001000000 */
[----:B-1----:R-:W-:Y:S01]  /*0590*/  FMUL R4, R8, R9 ;  /* 0x0000000908047220 */ /* 0x002fe20000400000 */
[----:B0-----:R-:W-:-:S04]  /*05a0*/  IMAD.WIDE R2, R0, 0x4, R2 ;  /* 0x0000000400027825 */ /* 0x001fc800078e0202 */
[----:B------:R-:W-:Y:S01]  /*05b0*/  FMUL R4, R5, R4 ;  /* 0x0000000405047220 */ /* 0x000fe20000400000 */
[----:B--2---:R-:W-:-:S04]  /*05c0*/  FMUL R9, R7, R6 ;  /* 0x0000000607097220 */ /* 0x004fc80000400000 */
[----:B------:R-:W-:Y:S01]  /*05d0*/  FMUL R5, R14, R9 ;  /* 0x000000090e057220 */ /* 0x000fe20000400000 */
[----:B------:R-:W-:Y:S06]  /*05e0*/  @P0 EXIT ;  /* 0x000000000000094d */ /* 0x000fec0003800000 */
[----:B------:R-:W-:Y:S01]  /*05f0*/  STG.E.64 desc[UR4][R2.64], R4 ;  /* 0x0000000402007986 */ /* 0x000fe2000c101b04 */
[----:B------:R-:W-:Y:S05]  /*0600*/  EXIT ;  /* 0x000000000000794d */ /* 0x000fea0003800000 */
.L_x_0:
[----:B------:R-:W-:-:S00]  /*0610*/  BRA `(.L_x_0) ;  /* 0xfffffffc00fc7947 */ /* 0x000fc0000383ffff */
[----:B------:R-:W-:-:S00]  /*0620*/  NOP ;  /* 0x0000000000007918 */ /* 0x000fc00000000000 */
        /* <DEDUP_REMOVED lines=13> */
.L_x_1:


//--------------------- .nv.global.init           --------------------------
	.section	.nv.global.init,"aw",@progbits
.nv.global.init:
	.type		_$_str,@object
	.size		_$_str,(_$_str_$_2 - _$_str)
_$_str:
        /*0000*/ 	.byte	0x5f, 0x5f, 0x43, 0x55, 0x44, 0x41, 0x5f, 0x46, 0x54, 0x5a, 0x00
	.type		_$_str_$_2,@object
	.size		_$_str_$_2,(.L_1 - _$_str_$_2)
_$_str_$_2:
        /*000b*/ 	.byte	0x5f, 0x5f, 0x43, 0x55, 0x44, 0x41, 0x5f, 0x50, 0x52, 0x45, 0x43, 0x5f, 0x53, 0x51, 0x52, 0x54
        /*001b*/ 	.byte	0x00
.L_1:


//--------------------- .nv.constant0.triton_poi_fused__native_batch_norm_legit_no_training_mul_sigmoid_0 --------------------------
	.section	.nv.constant0.triton_poi_fused__native_batch_norm_legit_no_training_mul_sigmoid_0,"a",@progbits
	.sectionflags	@""
	.align	4
.nv.constant0.triton_poi_fused__native_batch_norm_legit_no_training_mul_sigmoid_0:
	.zero		580
